//
// Generated by NVIDIA NVVM Compiler
//
// Compiler Build ID: CL-36424714
// Cuda compilation tools, release 13.0, V13.0.88
// Based on NVVM 20.0.0
//

.version 9.0
.target sm_100
.address_size 64

	// .globl	_Z14manipulateRowsiPiS_
.func  (.param .b64 func_retval0) __internal_accurate_pow
(
	.param .b64 __internal_accurate_pow_param_0,
	.param .b64 __internal_accurate_pow_param_1
)
;

.visible .entry _Z14manipulateRowsiPiS_(
	.param .u32 _Z14manipulateRowsiPiS__param_0,
	.param .u64 .ptr .align 1 _Z14manipulateRowsiPiS__param_1,
	.param .u64 .ptr .align 1 _Z14manipulateRowsiPiS__param_2
)
{
	.reg .pred 	%p<43>;
	.reg .b32 	%r<75>;
	.reg .b64 	%rd<19>;
	.reg .b64 	%fd<80>;

	ld.param.u32 	%r16, [_Z14manipulateRowsiPiS__param_0];
	ld.param.u64 	%rd6, [_Z14manipulateRowsiPiS__param_1];
	ld.param.u64 	%rd7, [_Z14manipulateRowsiPiS__param_2];
	cvta.to.global.u64 	%rd1, %rd7;
	cvta.to.global.u64 	%rd2, %rd6;
	mov.u32 	%r1, %ntid.x;
	mov.u32 	%r17, %ctaid.x;
	mov.u32 	%r18, %tid.x;
	mad.lo.s32 	%r2, %r17, %r1, %r18;
	setp.ge.s32 	%p2, %r2, %r1;
	setp.lt.s32 	%p3, %r16, 1;
	or.pred  	%p4, %p2, %p3;
	@%p4 bra 	$L__BB0_9;
	mul.lo.s32 	%r3, %r2, %r1;
	add.s32 	%r4, %r2, 1;
	cvt.rn.f64.s32 	%fd1, %r4;
	{
	.reg .b32 %temp; 
	mov.b64 	{%temp, %r5}, %fd1;
	}
	shr.u32 	%r20, %r5, 20;
	and.b32  	%r21, %r20, 2047;
	add.s32 	%r22, %r21, -1012;
	mov.b64 	%rd8, %fd1;
	shl.b64 	%rd9, %rd8, %r22;
	setp.eq.s64 	%p5, %rd9, -9223372036854775808;
	abs.f64 	%fd2, %fd1;
	setp.neu.f64 	%p6, %fd2, 0d3FE0000000000000;
	and.pred  	%p1, %p6, %p5;
	and.b32  	%r6, %r16, 3;
	setp.lt.u32 	%p7, %r16, 4;
	mov.b32 	%r74, 0;
	@%p7 bra 	$L__BB0_4;
	and.b32  	%r74, %r16, 2147483644;
	neg.s32 	%r72, %r74;
	add.s64 	%rd4, %rd2, 8;
	add.s64 	%rd5, %rd1, 8;
	mov.u32 	%r71, %r3;
$L__BB0_3:
	.pragma "nounroll";
	setp.eq.s32 	%p8, %r4, 0;
	setp.lt.s32 	%p9, %r5, 0;
	setp.eq.s64 	%p10, %rd9, -9223372036854775808;
	mul.wide.s32 	%rd10, %r71, 4;
	add.s64 	%rd11, %rd4, %rd10;
	add.s64 	%rd12, %rd5, %rd10;
	ld.global.u32 	%r23, [%rd11+-8];
	cvt.rn.f64.s32 	%fd3, %r23;
	{
	.reg .b32 %temp; 
	mov.b64 	{%temp, %r24}, %fd3;
	}
	abs.f64 	%fd4, %fd3;
	{ // callseq 0, 0
	.param .b64 param0;
	st.param.f64 	[param0], %fd4;
	.param .b64 param1;
	st.param.f64 	[param1], %fd1;
	.param .b64 retval0;
	call.uni (retval0), 
	__internal_accurate_pow, 
	(
	param0, 
	param1
	);
	ld.param.f64 	%fd5, [retval0];
	} // callseq 0
	setp.lt.s32 	%p11, %r24, 0;
	neg.f64 	%fd7, %fd5;
	selp.f64 	%fd8, %fd7, %fd5, %p10;
	selp.f64 	%fd9, %fd8, %fd5, %p11;
	setp.eq.s32 	%p12, %r23, 0;
	selp.b32 	%r25, %r24, 0, %p1;
	or.b32  	%r26, %r25, 2146435072;
	selp.b32 	%r27, %r26, %r25, %p9;
	mov.b32 	%r28, 0;
	mov.b64 	%fd10, {%r28, %r27};
	selp.f64 	%fd11, %fd10, %fd9, %p12;
	setp.eq.s32 	%p13, %r23, 1;
	selp.f64 	%fd12, 0d3FF0000000000000, %fd11, %p8;
	selp.f64 	%fd13, 0d3FF0000000000000, %fd12, %p13;
	cvt.rzi.s32.f64 	%r29, %fd13;
	st.global.u32 	[%rd12+-8], %r29;
	ld.global.u32 	%r30, [%rd11+-4];
	cvt.rn.f64.s32 	%fd14, %r30;
	{
	.reg .b32 %temp; 
	mov.b64 	{%temp, %r31}, %fd14;
	}
	abs.f64 	%fd15, %fd14;
	{ // callseq 1, 0
	.param .b64 param0;
	st.param.f64 	[param0], %fd15;
	.param .b64 param1;
	st.param.f64 	[param1], %fd1;
	.param .b64 retval0;
	call.uni (retval0), 
	__internal_accurate_pow, 
	(
	param0, 
	param1
	);
	ld.param.f64 	%fd16, [retval0];
	} // callseq 1
	setp.lt.s32 	%p14, %r31, 0;
	neg.f64 	%fd18, %fd16;
	selp.f64 	%fd19, %fd18, %fd16, %p10;
	selp.f64 	%fd20, %fd19, %fd16, %p14;
	setp.eq.s32 	%p15, %r30, 0;
	selp.b32 	%r32, %r31, 0, %p1;
	or.b32  	%r33, %r32, 2146435072;
	selp.b32 	%r34, %r33, %r32, %p9;
	mov.b64 	%fd21, {%r28, %r34};
	selp.f64 	%fd22, %fd21, %fd20, %p15;
	setp.eq.s32 	%p16, %r30, 1;
	selp.f64 	%fd23, 0d3FF0000000000000, %fd22, %p8;
	selp.f64 	%fd24, 0d3FF0000000000000, %fd23, %p16;
	cvt.rzi.s32.f64 	%r35, %fd24;
	st.global.u32 	[%rd12+-4], %r35;
	ld.global.u32 	%r36, [%rd11];
	cvt.rn.f64.s32 	%fd25, %r36;
	{
	.reg .b32 %temp; 
	mov.b64 	{%temp, %r37}, %fd25;
	}
	abs.f64 	%fd26, %fd25;
	{ // callseq 2, 0
	.param .b64 param0;
	st.param.f64 	[param0], %fd26;
	.param .b64 param1;
	st.param.f64 	[param1], %fd1;
	.param .b64 retval0;
	call.uni (retval0), 
	__internal_accurate_pow, 
	(
	param0, 
	param1
	);
	ld.param.f64 	%fd27, [retval0];
	} // callseq 2
	setp.lt.s32 	%p17, %r37, 0;
	neg.f64 	%fd29, %fd27;
	selp.f64 	%fd30, %fd29, %fd27, %p10;
	selp.f64 	%fd31, %fd30, %fd27, %p17;
	setp.eq.s32 	%p18, %r36, 0;
	selp.b32 	%r38, %r37, 0, %p1;
	or.b32  	%r39, %r38, 2146435072;
	selp.b32 	%r40, %r39, %r38, %p9;
	mov.b64 	%fd32, {%r28, %r40};
	selp.f64 	%fd33, %fd32, %fd31, %p18;
	setp.eq.s32 	%p19, %r36, 1;
	selp.f64 	%fd34, 0d3FF0000000000000, %fd33, %p8;
	selp.f64 	%fd35, 0d3FF0000000000000, %fd34, %p19;
	cvt.rzi.s32.f64 	%r41, %fd35;
	st.global.u32 	[%rd12], %r41;
	ld.global.u32 	%r42, [%rd11+4];
	cvt.rn.f64.s32 	%fd36, %r42;
	{
	.reg .b32 %temp; 
	mov.b64 	{%temp, %r43}, %fd36;
	}
	abs.f64 	%fd37, %fd36;
	{ // callseq 3, 0
	.param .b64 param0;
	st.param.f64 	[param0], %fd37;
	.param .b64 param1;
	st.param.f64 	[param1], %fd1;
	.param .b64 retval0;
	call.uni (retval0), 
	__internal_accurate_pow, 
	(
	param0, 
	param1
	);
	ld.param.f64 	%fd38, [retval0];
	} // callseq 3
	setp.lt.s32 	%p20, %r43, 0;
	neg.f64 	%fd40, %fd38;
	selp.f64 	%fd41, %fd40, %fd38, %p10;
	selp.f64 	%fd42, %fd41, %fd38, %p20;
	setp.eq.s32 	%p21, %r42, 0;
	selp.b32 	%r44, %r43, 0, %p1;
	or.b32  	%r45, %r44, 2146435072;
	selp.b32 	%r46, %r45, %r44, %p9;
	mov.b64 	%fd43, {%r28, %r46};
	selp.f64 	%fd44, %fd43, %fd42, %p21;
	setp.eq.s32 	%p22, %r42, 1;
	selp.f64 	%fd45, 0d3FF0000000000000, %fd44, %p8;
	selp.f64 	%fd46, 0d3FF0000000000000, %fd45, %p22;
	cvt.rzi.s32.f64 	%r47, %fd46;
	st.global.u32 	[%rd12+4], %r47;
	add.s32 	%r72, %r72, 4;
	add.s32 	%r71, %r71, 4;
	setp.ne.s32 	%p23, %r72, 0;
	@%p23 bra 	$L__BB0_3;
$L__BB0_4:
	setp.eq.s32 	%p24, %r6, 0;
	@%p24 bra 	$L__BB0_9;
	setp.eq.s32 	%p25, %r6, 1;
	@%p25 bra 	$L__BB0_7;
	setp.eq.s32 	%p26, %r4, 0;
	setp.lt.s32 	%p27, %r5, 0;
	setp.eq.s64 	%p28, %rd9, -9223372036854775808;
	add.s32 	%r48, %r74, %r3;
	mul.wide.s32 	%rd13, %r48, 4;
	add.s64 	%rd14, %rd2, %rd13;
	ld.global.u32 	%r49, [%rd14];
	cvt.rn.f64.s32 	%fd47, %r49;
	{
	.reg .b32 %temp; 
	mov.b64 	{%temp, %r50}, %fd47;
	}
	abs.f64 	%fd48, %fd47;
	{ // callseq 4, 0
	.param .b64 param0;
	st.param.f64 	[param0], %fd48;
	.param .b64 param1;
	st.param.f64 	[param1], %fd1;
	.param .b64 retval0;
	call.uni (retval0), 
	__internal_accurate_pow, 
	(
	param0, 
	param1
	);
	ld.param.f64 	%fd49, [retval0];
	} // callseq 4
	setp.lt.s32 	%p29, %r50, 0;
	neg.f64 	%fd51, %fd49;
	selp.f64 	%fd52, %fd51, %fd49, %p28;
	selp.f64 	%fd53, %fd52, %fd49, %p29;
	setp.eq.s32 	%p30, %r49, 0;
	selp.b32 	%r51, %r50, 0, %p1;
	or.b32  	%r52, %r51, 2146435072;
	selp.b32 	%r53, %r52, %r51, %p27;
	mov.b32 	%r54, 0;
	mov.b64 	%fd54, {%r54, %r53};
	selp.f64 	%fd55, %fd54, %fd53, %p30;
	setp.eq.s32 	%p31, %r49, 1;
	selp.f64 	%fd56, 0d3FF0000000000000, %fd55, %p26;
	selp.f64 	%fd57, 0d3FF0000000000000, %fd56, %p31;
	cvt.rzi.s32.f64 	%r55, %fd57;
	add.s64 	%rd15, %rd1, %rd13;
	st.global.u32 	[%rd15], %r55;
	ld.global.u32 	%r56, [%rd14+4];
	cvt.rn.f64.s32 	%fd58, %r56;
	{
	.reg .b32 %temp; 
	mov.b64 	{%temp, %r57}, %fd58;
	}
	abs.f64 	%fd59, %fd58;
	{ // callseq 5, 0
	.param .b64 param0;
	st.param.f64 	[param0], %fd59;
	.param .b64 param1;
	st.param.f64 	[param1], %fd1;
	.param .b64 retval0;
	call.uni (retval0), 
	__internal_accurate_pow, 
	(
	param0, 
	param1
	);
	ld.param.f64 	%fd60, [retval0];
	} // callseq 5
	setp.lt.s32 	%p32, %r57, 0;
	neg.f64 	%fd62, %fd60;
	selp.f64 	%fd63, %fd62, %fd60, %p28;
	selp.f64 	%fd64, %fd63, %fd60, %p32;
	setp.eq.s32 	%p33, %r56, 0;
	selp.b32 	%r58, %r57, 0, %p1;
	or.b32  	%r59, %r58, 2146435072;
	selp.b32 	%r60, %r59, %r58, %p27;
	mov.b64 	%fd65, {%r54, %r60};
	selp.f64 	%fd66, %fd65, %fd64, %p33;
	setp.eq.s32 	%p34, %r56, 1;
	selp.f64 	%fd67, 0d3FF0000000000000, %fd66, %p26;
	selp.f64 	%fd68, 0d3FF0000000000000, %fd67, %p34;
	cvt.rzi.s32.f64 	%r61, %fd68;
	st.global.u32 	[%rd15+4], %r61;
	add.s32 	%r74, %r74, 2;
$L__BB0_7:
	and.b32  	%r62, %r16, 1;
	setp.eq.b32 	%p35, %r62, 1;
	not.pred 	%p36, %p35;
	@%p36 bra 	$L__BB0_9;
	setp.eq.s32 	%p37, %r4, 0;
	setp.lt.s32 	%p38, %r5, 0;
	setp.eq.s64 	%p39, %rd9, -9223372036854775808;
	add.s32 	%r63, %r74, %r3;
	mul.wide.s32 	%rd16, %r63, 4;
	add.s64 	%rd17, %rd2, %rd16;
	ld.global.u32 	%r64, [%rd17];
	cvt.rn.f64.s32 	%fd69, %r64;
	{
	.reg .b32 %temp; 
	mov.b64 	{%temp, %r65}, %fd69;
	}
	abs.f64 	%fd70, %fd69;
	{ // callseq 6, 0
	.param .b64 param0;
	st.param.f64 	[param0], %fd70;
	.param .b64 param1;
	st.param.f64 	[param1], %fd1;
	.param .b64 retval0;
	call.uni (retval0), 
	__internal_accurate_pow, 
	(
	param0, 
	param1
	);
	ld.param.f64 	%fd71, [retval0];
	} // callseq 6
	setp.lt.s32 	%p40, %r65, 0;
	neg.f64 	%fd73, %fd71;
	selp.f64 	%fd74, %fd73, %fd71, %p39;
	selp.f64 	%fd75, %fd74, %fd71, %p40;
	setp.eq.s32 	%p41, %r64, 0;
	selp.b32 	%r66, %r65, 0, %p1;
	or.b32  	%r67, %r66, 2146435072;
	selp.b32 	%r68, %r67, %r66, %p38;
	mov.b32 	%r69, 0;
	mov.b64 	%fd76, {%r69, %r68};
	selp.f64 	%fd77, %fd76, %fd75, %p41;
	setp.eq.s32 	%p42, %r64, 1;
	selp.f64 	%fd78, 0d3FF0000000000000, %fd77, %p37;
	selp.f64 	%fd79, 0d3FF0000000000000, %fd78, %p42;
	cvt.rzi.s32.f64 	%r70, %fd79;
	add.s64 	%rd18, %rd1, %rd16;
	st.global.u32 	[%rd18], %r70;
$L__BB0_9:
	ret;

}
.func  (.param .b64 func_retval0) __internal_accurate_pow(
	.param .b64 __internal_accurate_pow_param_0,
	.param .b64 __internal_accurate_pow_param_1
)
{
	.reg .pred 	%p<8>;
	.reg .b32 	%r<49>;
	.reg .b32 	%f<3>;
	.reg .b64 	%fd<109>;

	ld.param.f64 	%fd10, [__internal_accurate_pow_param_0];
	ld.param.f64 	%fd11, [__internal_accurate_pow_param_1];
	{
	.reg .b32 %temp; 
	mov.b64 	{%temp, %r46}, %fd10;
	}
	{
	.reg .b32 %temp; 
	mov.b64 	{%r45, %temp}, %fd10;
	}
	shr.u32 	%r47, %r46, 20;
	setp.gt.u32 	%p1, %r46, 1048575;
	@%p1 bra 	$L__BB1_2;
	mul.f64 	%fd12, %fd10, 0d4350000000000000;
	{
	.reg .b32 %temp; 
	mov.b64 	{%temp, %r46}, %fd12;
	}
	{
	.reg .b32 %temp; 
	mov.b64 	{%r45, %temp}, %fd12;
	}
	shr.u32 	%r16, %r46, 20;
	add.s32 	%r47, %r16, -54;
$L__BB1_2:
	add.s32 	%r48, %r47, -1023;
	and.b32  	%r17, %r46, -2146435073;
	or.b32  	%r18, %r17, 1072693248;
	mov.b64 	%fd107, {%r45, %r18};
	setp.lt.u32 	%p2, %r18, 1073127583;
	@%p2 bra 	$L__BB1_4;
	{
	.reg .b32 %temp; 
	mov.b64 	{%r19, %temp}, %fd107;
	}
	{
	.reg .b32 %temp; 
	mov.b64 	{%temp, %r20}, %fd107;
	}
	add.s32 	%r21, %r20, -1048576;
	mov.b64 	%fd107, {%r19, %r21};
	add.s32 	%r48, %r47, -1022;
$L__BB1_4:
	add.f64 	%fd13, %fd107, 0dBFF0000000000000;
	add.f64 	%fd14, %fd107, 0d3FF0000000000000;
	rcp.approx.ftz.f64 	%fd15, %fd14;
	neg.f64 	%fd16, %fd14;
	fma.rn.f64 	%fd17, %fd16, %fd15, 0d3FF0000000000000;
	fma.rn.f64 	%fd18, %fd17, %fd17, %fd17;
	fma.rn.f64 	%fd19, %fd18, %fd15, %fd15;
	mul.f64 	%fd20, %fd13, %fd19;
	fma.rn.f64 	%fd21, %fd13, %fd19, %fd20;
	mul.f64 	%fd22, %fd21, %fd21;
	fma.rn.f64 	%fd23, %fd22, 0d3EB0F5FF7D2CAFE2, 0d3ED0F5D241AD3B5A;
	fma.rn.f64 	%fd24, %fd23, %fd22, 0d3EF3B20A75488A3F;
	fma.rn.f64 	%fd25, %fd24, %fd22, 0d3F1745CDE4FAECD5;
	fma.rn.f64 	%fd26, %fd25, %fd22, 0d3F3C71C7258A578B;
	fma.rn.f64 	%fd27, %fd26, %fd22, 0d3F6249249242B910;
	fma.rn.f64 	%fd28, %fd27, %fd22, 0d3F89999999999DFB;
	sub.f64 	%fd29, %fd13, %fd21;
	add.f64 	%fd30, %fd29, %fd29;
	neg.f64 	%fd31, %fd21;
	fma.rn.f64 	%fd32, %fd31, %fd13, %fd30;
	mul.f64 	%fd33, %fd19, %fd32;
	fma.rn.f64 	%fd34, %fd22, %fd28, 0d3FB5555555555555;
	mov.f64 	%fd35, 0d3FB5555555555555;
	sub.f64 	%fd36, %fd35, %fd34;
	fma.rn.f64 	%fd37, %fd22, %fd28, %fd36;
	add.f64 	%fd38, %fd37, 0dBC46A4CB00B9E7B0;
	add.f64 	%fd39, %fd34, %fd38;
	sub.f64 	%fd40, %fd34, %fd39;
	add.f64 	%fd41, %fd38, %fd40;
	mul.rn.f64 	%fd42, %fd21, %fd21;
	neg.f64 	%fd43, %fd42;
	fma.rn.f64 	%fd44, %fd21, %fd21, %fd43;
	{
	.reg .b32 %temp; 
	mov.b64 	{%r22, %temp}, %fd33;
	}
	{
	.reg .b32 %temp; 
	mov.b64 	{%temp, %r23}, %fd33;
	}
	add.s32 	%r24, %r23, 1048576;
	mov.b64 	%fd45, {%r22, %r24};
	fma.rn.f64 	%fd46, %fd21, %fd45, %fd44;
	mul.rn.f64 	%fd47, %fd42, %fd21;
	neg.f64 	%fd48, %fd47;
	fma.rn.f64 	%fd49, %fd42, %fd21, %fd48;
	fma.rn.f64 	%fd50, %fd42, %fd33, %fd49;
	fma.rn.f64 	%fd51, %fd46, %fd21, %fd50;
	mul.rn.f64 	%fd52, %fd39, %fd47;
	neg.f64 	%fd53, %fd52;
	fma.rn.f64 	%fd54, %fd39, %fd47, %fd53;
	fma.rn.f64 	%fd55, %fd39, %fd51, %fd54;
	fma.rn.f64 	%fd56, %fd41, %fd47, %fd55;
	add.f64 	%fd57, %fd52, %fd56;
	sub.f64 	%fd58, %fd52, %fd57;
	add.f64 	%fd59, %fd56, %fd58;
	add.f64 	%fd60, %fd21, %fd57;
	sub.f64 	%fd61, %fd21, %fd60;
	add.f64 	%fd62, %fd57, %fd61;
	add.f64 	%fd63, %fd59, %fd62;
	add.f64 	%fd64, %fd33, %fd63;
	add.f64 	%fd65, %fd60, %fd64;
	sub.f64 	%fd66, %fd60, %fd65;
	add.f64 	%fd67, %fd64, %fd66;
	xor.b32  	%r25, %r48, -2147483648;
	mov.b32 	%r26, 1127219200;
	mov.b64 	%fd68, {%r25, %r26};
	mov.b32 	%r27, -2147483648;
	mov.b64 	%fd69, {%r27, %r26};
	sub.f64 	%fd70, %fd68, %fd69;
	fma.rn.f64 	%fd71, %fd70, 0d3FE62E42FEFA39EF, %fd65;
	fma.rn.f64 	%fd72, %fd70, 0dBFE62E42FEFA39EF, %fd71;
	sub.f64 	%fd73, %fd72, %fd65;
	sub.f64 	%fd74, %fd67, %fd73;
	fma.rn.f64 	%fd75, %fd70, 0d3C7ABC9E3B39803F, %fd74;
	add.f64 	%fd76, %fd71, %fd75;
	sub.f64 	%fd77, %fd71, %fd76;
	add.f64 	%fd78, %fd75, %fd77;
	{
	.reg .b32 %temp; 
	mov.b64 	{%temp, %r28}, %fd11;
	}
	{
	.reg .b32 %temp; 
	mov.b64 	{%r29, %temp}, %fd11;
	}
	shl.b32 	%r30, %r28, 1;
	setp.gt.u32 	%p3, %r30, -33554433;
	and.b32  	%r31, %r28, -15728641;
	selp.b32 	%r32, %r31, %r28, %p3;
	mov.b64 	%fd79, {%r29, %r32};
	mul.rn.f64 	%fd80, %fd76, %fd79;
	neg.f64 	%fd81, %fd80;
	fma.rn.f64 	%fd82, %fd76, %fd79, %fd81;
	fma.rn.f64 	%fd83, %fd78, %fd79, %fd82;
	add.f64 	%fd4, %fd80, %fd83;
	sub.f64 	%fd84, %fd80, %fd4;
	add.f64 	%fd5, %fd83, %fd84;
	fma.rn.f64 	%fd85, %fd4, 0d3FF71547652B82FE, 0d4338000000000000;
	{
	.reg .b32 %temp; 
	mov.b64 	{%r13, %temp}, %fd85;
	}
	mov.f64 	%fd86, 0dC338000000000000;
	add.rn.f64 	%fd87, %fd85, %fd86;
	fma.rn.f64 	%fd88, %fd87, 0dBFE62E42FEFA39EF, %fd4;
	fma.rn.f64 	%fd89, %fd87, 0dBC7ABC9E3B39803F, %fd88;
	fma.rn.f64 	%fd90, %fd89, 0d3E5ADE1569CE2BDF, 0d3E928AF3FCA213EA;
	fma.rn.f64 	%fd91, %fd90, %fd89, 0d3EC71DEE62401315;
	fma.rn.f64 	%fd92, %fd91, %fd89, 0d3EFA01997C89EB71;
	fma.rn.f64 	%fd93, %fd92, %fd89, 0d3F2A01A014761F65;
	fma.rn.f64 	%fd94, %fd93, %fd89, 0d3F56C16C1852B7AF;
	fma.rn.f64 	%fd95, %fd94, %fd89, 0d3F81111111122322;
	fma.rn.f64 	%fd96, %fd95, %fd89, 0d3FA55555555502A1;
	fma.rn.f64 	%fd97, %fd96, %fd89, 0d3FC5555555555511;
	fma.rn.f64 	%fd98, %fd97, %fd89, 0d3FE000000000000B;
	fma.rn.f64 	%fd99, %fd98, %fd89, 0d3FF0000000000000;
	fma.rn.f64 	%fd100, %fd99, %fd89, 0d3FF0000000000000;
	{
	.reg .b32 %temp; 
	mov.b64 	{%r14, %temp}, %fd100;
	}
	{
	.reg .b32 %temp; 
	mov.b64 	{%temp, %r15}, %fd100;
	}
	shl.b32 	%r33, %r13, 20;
	add.s32 	%r34, %r33, %r15;
	mov.b64 	%fd108, {%r14, %r34};
	{
	.reg .b32 %temp; 
	mov.b64 	{%temp, %r35}, %fd4;
	}
	mov.b32 	%f2, %r35;
	abs.f32 	%f1, %f2;
	setp.lt.f32 	%p4, %f1, 0f4086232B;
	@%p4 bra 	$L__BB1_7;
	setp.lt.f64 	%p5, %fd4, 0d0000000000000000;
	add.f64 	%fd101, %fd4, 0d7FF0000000000000;
	selp.f64 	%fd108, 0d0000000000000000, %fd101, %p5;
	setp.geu.f32 	%p6, %f1, 0f40874800;
	@%p6 bra 	$L__BB1_7;
	shr.u32 	%r36, %r13, 31;
	add.s32 	%r37, %r13, %r36;
	shr.s32 	%r38, %r37, 1;
	shl.b32 	%r39, %r38, 20;
	add.s32 	%r40, %r15, %r39;
	mov.b64 	%fd102, {%r14, %r40};
	sub.s32 	%r41, %r13, %r38;
	shl.b32 	%r42, %r41, 20;
	add.s32 	%r43, %r42, 1072693248;
	mov.b32 	%r44, 0;
	mov.b64 	%fd103, {%r44, %r43};
	mul.f64 	%fd108, %fd103, %fd102;
$L__BB1_7:
	abs.f64 	%fd104, %fd108;
	setp.eq.f64 	%p7, %fd104, 0d7FF0000000000000;
	fma.rn.f64 	%fd105, %fd108, %fd5, %fd108;
	selp.f64 	%fd106, %fd108, %fd105, %p7;
	st.param.f64 	[func_retval0], %fd106;
	ret;

}


// ===== COMPILED SASS (sm_100) =====

	.target	sm_100

	.elftype	@"ET_EXEC"


//--------------------- .note.nv.tkinfo           --------------------------
	.section	.note.nv.tkinfo,"",@"SHT_NOTE"
	.sectionflags	@"SHF_NOTE_NV_TKINFO"
	.tkinfo
        /*0018*/ 	.word	0x00000002
        /*0030*/ 	.string	""
        /*0030*/ 	.string	"ptxas"
        /*0030*/ 	.string	"Cuda compilation tools, release 13.0, V13.0.88"
        /*0030*/ 	.string	"Build cuda_13.0.r13.0/compiler.36424714_0"
        /*0030*/ 	.string	"-arch sm_100 -m 64 "



//--------------------- .note.nv.cuinfo           --------------------------
	.section	.note.nv.cuinfo,"",@"SHT_NOTE"
	.sectionflags	@"SHF_NOTE_NV_CUINFO"
        /*0018*/ 	.short	0x0002
        /*001a*/ 	.short	0x0064
        /*001c*/ 	.short	0x0082
	.zero		2


//--------------------- .nv.info                  --------------------------
	.section	.nv.info,"",@"SHT_CUDA_INFO"
	.align	4


	//----- nvinfo : EIATTR_REGCOUNT
	.align		4
        /*0000*/ 	.byte	0x04, 0x2f
        /*0002*/ 	.short	(.L_1 - .L_0)
	.align		4
.L_0:
        /*0004*/ 	.word	index@(_Z14manipulateRowsiPiS_)
        /*0008*/ 	.word	0x0000002a


	//----- nvinfo : EIATTR_FRAME_SIZE
	.align		4
.L_1:
        /*000c*/ 	.byte	0x04, 0x11
        /*000e*/ 	.short	(.L_3 - .L_2)
	.align		4
.L_2:
        /*0010*/ 	.word	index@($_Z14manipulateRowsiPiS_$__internal_accurate_pow)
        /*0014*/ 	.word	0x00000000


	//----- nvinfo : EIATTR_FRAME_SIZE
	.align		4
.L_3:
        /*0018*/ 	.byte	0x04, 0x11
        /*001a*/ 	.short	(.L_5 - .L_4)
	.align		4
.L_4:
        /*001c*/ 	.word	index@(_Z14manipulateRowsiPiS_)
        /*0020*/ 	.word	0x00000000


	//----- nvinfo : EIATTR_MIN_STACK_SIZE
	.align		4
.L_5:
        /*0024*/ 	.byte	0x04, 0x12
        /*0026*/ 	.short	(.L_7 - .L_6)
	.align		4
.L_6:
        /*0028*/ 	.word	index@(_Z14manipulateRowsiPiS_)
        /*002c*/ 	.word	0x00000000
.L_7:


//--------------------- .nv.compat                --------------------------
	.section	.nv.compat,"",@"SHT_CUDA_COMPAT_INFO"
	.align	4
        /*0000*/ 	.byte	0x02, 0x09, 0x00, 0x00, 0x02, 0x02, 0x01, 0x00, 0x02, 0x05, 0x05, 0x00, 0x03, 0x07, 0x01, 0x01
        /*0010*/ 	.byte	0x02, 0x03, 0x00, 0x00, 0x02, 0x06, 0x01, 0x00, 0x04, 0x0b, 0x08, 0x00, 0x01, 0x00, 0x00, 0x00
        /*0020*/ 	.byte	0x00, 0x00, 0x00, 0x00


//--------------------- .nv.info._Z14manipulateRowsiPiS_ --------------------------
	.section	.nv.info._Z14manipulateRowsiPiS_,"",@"SHT_CUDA_INFO"
	.sectionflags	@""
	.align	4


	//----- nvinfo : EIATTR_CUDA_API_VERSION
	.align		4
        /*0000*/ 	.byte	0x04, 0x37
        /*0002*/ 	.short	(.L_9 - .L_8)
.L_8:
        /*0004*/ 	.word	0x00000082


	//----- nvinfo : EIATTR_KPARAM_INFO
	.align		4
.L_9:
        /*0008*/ 	.byte	0x04, 0x17
        /*000a*/ 	.short	(.L_11 - .L_10)
.L_10:
        /*000c*/ 	.word	0x00000000
        /*0010*/ 	.short	0x0002
        /*0012*/ 	.short	0x0010
        /*0014*/ 	.byte	0x00, 0xf5, 0x21, 0x00


	//----- nvinfo : EIATTR_KPARAM_INFO
	.align		4
.L_11:
        /*0018*/ 	.byte	0x04, 0x17
        /*001a*/ 	.short	(.L_13 - .L_12)
.L_12:
        /*001c*/ 	.word	0x00000000
        /*0020*/ 	.short	0x0001
        /*0022*/ 	.short	0x0008
        /*0024*/ 	.byte	0x00, 0xf5, 0x21, 0x00


	//----- nvinfo : EIATTR_KPARAM_INFO
	.align		4
.L_13:
        /*0028*/ 	.byte	0x04, 0x17
        /*002a*/ 	.short	(.L_15 - .L_14)
.L_14:
        /*002c*/ 	.word	0x00000000
        /*0030*/ 	.short	0x0000
        /*0032*/ 	.short	0x0000
        /*0034*/ 	.byte	0x00, 0xf0, 0x11, 0x00


	//----- nvinfo : EIATTR_SPARSE_MMA_MASK
	.align		4
.L_15:
        /*0038*/ 	.byte	0x03, 0x50
        /*003a*/ 	.short	0x0000


	//----- nvinfo : EIATTR_MAXREG_COUNT
	.align		4
        /*003c*/ 	.byte	0x03, 0x1b
        /*003e*/ 	.short	0x00ff


	//----- nvinfo : EIATTR_MERCURY_ISA_VERSION
	.align		4
        /*0040*/ 	.byte	0x03, 0x5f
        /*0042*/ 	.short	0x0101


	//----- nvinfo : EIATTR_VRC_CTA_INIT_COUNT
	.align		4
        /*0044*/ 	.byte	0x02, 0x4a
	.zero		1
	.zero		1


	//----- nvinfo : EIATTR_EXIT_INSTR_OFFSETS
	.align		4
        /*0048*/ 	.byte	0x04, 0x1c
        /*004a*/ 	.short	(.L_17 - .L_16)


	//   ....[0]....
.L_16:
        /*004c*/ 	.word	0x00000080


	//   ....[1]....
        /*0050*/ 	.word	0x000009d0


	//   ....[2]....
        /*0054*/ 	.word	0x00000e30


	//   ....[3]....
        /*0058*/ 	.word	0x00001080


	//----- nvinfo : EIATTR_CRS_STACK_SIZE
	.align		4
.L_17:
        /*005c*/ 	.byte	0x04, 0x1e
        /*005e*/ 	.short	(.L_19 - .L_18)
.L_18:
        /*0060*/ 	.word	0x00000000


	//----- nvinfo : EIATTR_CBANK_PARAM_SIZE
	.align		4
.L_19:
        /*0064*/ 	.byte	0x03, 0x19
        /*0066*/ 	.short	0x0018


	//----- nvinfo : EIATTR_PARAM_CBANK
	.align		4
        /*0068*/ 	.byte	0x04, 0x0a
        /*006a*/ 	.short	(.L_21 - .L_20)
	.align		4
.L_20:
        /*006c*/ 	.word	index@(.nv.constant0._Z14manipulateRowsiPiS_)
        /*0070*/ 	.short	0x0380
        /*0072*/ 	.short	0x0018


	//----- nvinfo : EIATTR_SW_WAR
	.align		4
.L_21:
        /*0074*/ 	.byte	0x04, 0x36
        /*0076*/ 	.short	(.L_23 - .L_22)
.L_22:
        /*0078*/ 	.word	0x00000008
.L_23:


//--------------------- .nv.callgraph             --------------------------
	.section	.nv.callgraph,"",@"SHT_CUDA_CALLGRAPH"
	.align	4
	.sectionentsize	8
	.align		4
        /*0000*/ 	.word	0x00000000
	.align		4
        /*0004*/ 	.word	0xffffffff
	.align		4
        /*0008*/ 	.word	0x00000000
	.align		4
        /*000c*/ 	.word	0xfffffffe
	.align		4
        /*0010*/ 	.word	0x00000000
	.align		4
        /*0014*/ 	.word	0xfffffffd
	.align		4
        /*0018*/ 	.word	0x00000000
	.align		4
        /*001c*/ 	.word	0xfffffffc


//--------------------- .text._Z14manipulateRowsiPiS_ --------------------------
	.section	.text._Z14manipulateRowsiPiS_,"ax",@progbits
	.align	128
        .global         _Z14manipulateRowsiPiS_
        .type           _Z14manipulateRowsiPiS_,@function
        .size           _Z14manipulateRowsiPiS_,(.L_x_12 - _Z14manipulateRowsiPiS_)
        .other          _Z14manipulateRowsiPiS_,@"STO_CUDA_ENTRY STV_DEFAULT"
_Z14manipulateRowsiPiS_:
.text._Z14manipulateRowsiPiS_:
[----:B------:R-:W-:Y:S01]  /*0000*/  LDC R1, c[0x0][0x37c] ;  /* 0x0000df00ff017b82 */ /* 0x000fe20000000800 */
[----:B------:R-:W0:Y:S07]  /*0010*/  S2R R32, SR_CTAID.X ;  /* 0x0000000000207919 */ /* 0x000e2e0000002500 */
[----:B------:R-:W1:Y:S01]  /*0020*/  LDC R2, c[0x0][0x380] ;  /* 0x0000e000ff027b82 */ /* 0x000e620000000800 */
[----:B------:R-:W0:Y:S01]  /*0030*/  LDCU UR4, c[0x0][0x360] ;  /* 0x00006c00ff0477ac */ /* 0x000e220008000800 */
[----:B------:R-:W0:Y:S01]  /*0040*/  S2R R3, SR_TID.X ;  /* 0x0000000000037919 */ /* 0x000e220000002100 */
[----:B-1----:R-:W-:Y:S01]  /*0050*/  ISETP.GE.AND P0, PT, R2, 0x1, PT ;  /* 0x000000010200780c */ /* 0x002fe20003f06270 */
[----:B0-----:R-:W-:-:S05]  /*0060*/  IMAD R32, R32, UR4, R3 ;  /* 0x0000000420207c24 */ /* 0x001fca000f8e0203 */
[----:B------:R-:W-:-:S13]  /*0070*/  ISETP.GE.OR P0, PT, R32, UR4, !P0 ;  /* 0x0000000420007c0c */ /* 0x000fda000c706670 */
[----:B------:R-:W-:Y:S05]  /*0080*/  @P0 EXIT ;  /* 0x000000000000094d */ /* 0x000fea0003800000 */
[----:B------:R-:W-:Y:S01]  /*0090*/  VIADD R34, R32, 0x1 ;  /* 0x0000000120227836 */ /* 0x000fe20000000000 */
[----:B------:R-:W-:Y:S01]  /*00a0*/  ISETP.GE.U32.AND P1, PT, R2, 0x4, PT ;  /* 0x000000040200780c */ /* 0x000fe20003f26070 */
[----:B------:R-:W0:Y:S01]  /*00b0*/  LDCU.64 UR8, c[0x0][0x358] ;  /* 0x00006b00ff0877ac */ /* 0x000e220008000a00 */
[----:B------:R-:W-:Y:S01]  /*00c0*/  IMAD R32, R32, UR4, RZ ;  /* 0x0000000420207c24 */ /* 0x000fe2000f8e02ff */
[----:B------:R-:W1:Y:S01]  /*00d0*/  I2F.F64 R8, R34 ;  /* 0x0000002200087312 */ /* 0x000e620000201c00 */
[----:B------:R-:W-:Y:S01]  /*00e0*/  LOP3.LUT R6, R2, 0x3, RZ, 0xc0, !PT ;  /* 0x0000000302067812 */ /* 0x000fe200078ec0ff */
[----:B------:R-:W-:Y:S01]  /*00f0*/  IMAD.MOV.U32 R5, RZ, RZ, RZ ;  /* 0x000000ffff057224 */ /* 0x000fe200078e00ff */
[----:B-1----:R-:W-:-:S04]  /*0100*/  SHF.R.U32.HI R0, RZ, 0x14, R9 ;  /* 0x00000014ff007819 */ /* 0x002fc80000011609 */
[----:B------:R-:W-:-:S05]  /*0110*/  LOP3.LUT R0, R0, 0x7ff, RZ, 0xc0, !PT ;  /* 0x000007ff00007812 */ /* 0x000fca00078ec0ff */
[----:B------:R-:W-:-:S05]  /*0120*/  VIADD R7, R0, 0xfffffc0c ;  /* 0xfffffc0c00077836 */ /* 0x000fca0000000000 */
[CC--:B------:R-:W-:Y:S02]  /*0130*/  SHF.L.U32 R33, R8.reuse, R7.reuse, RZ ;  /* 0x0000000708217219 */ /* 0x0c0fe400000006ff */
[----:B------:R-:W-:Y:S02]  /*0140*/  SHF.L.U64.HI R7, R8, R7, R9 ;  /* 0x0000000708077219 */ /* 0x000fe40000010209 */
[----:B------:R-:W-:-:S04]  /*0150*/  ISETP.NE.U32.AND P0, PT, R33, RZ, PT ;  /* 0x000000ff2100720c */ /* 0x000fc80003f05070 */
[----:B------:R-:W-:-:S13]  /*0160*/  ISETP.NE.AND.EX P0, PT, R7, -0x80000000, PT, P0 ;  /* 0x800000000700780c */ /* 0x000fda0003f05300 */
[----:B------:R-:W-:Y:S01]  /*0170*/  DSETP.NEU.AND P0, PT, |R8|, 0.5, !P0 ;  /* 0x3fe000000800742a */ /* 0x000fe2000470d200 */
[----:B0-----:R-:W-:-:S13]  /*0180*/  @!P1 BRA `(.L_x_0) ;  /* 0x00000008000c9947 */ /* 0x001fda0003800000 */
[----:B------:R-:W0:Y:S01]  /*0190*/  LDCU.64 UR6, c[0x0][0x388] ;  /* 0x00007100ff0677ac */ /* 0x000e220008000a00 */
[----:B------:R-:W-:Y:S01]  /*01a0*/  LOP3.LUT R5, R2, 0x7ffffffc, RZ, 0xc0, !PT ;  /* 0x7ffffffc02057812 */ /* 0x000fe200078ec0ff */
[----:B------:R-:W-:Y:S01]  /*01b0*/  IMAD.MOV.U32 R4, RZ, RZ, R32 ;  /* 0x000000ffff047224 */ /* 0x000fe200078e0020 */
[----:B------:R-:W1:Y:S03]  /*01c0*/  LDCU.64 UR4, c[0x0][0x390] ;  /* 0x00007200ff0477ac */ /* 0x000e660008000a00 */
[----:B------:R-:W-:Y:S01]  /*01d0*/  IMAD.MOV R0, RZ, RZ, -R5 ;  /* 0x000000ffff007224 */ /* 0x000fe200078e0a05 */
[----:B0-----:R-:W-:Y:S02]  /*01e0*/  UIADD3 UR6, UP0, UPT, UR6, 0x8, URZ ;  /* 0x0000000806067890 */ /* 0x001fe4000ff1e0ff */
[----:B-1----:R-:W-:Y:S02]  /*01f0*/  UIADD3 UR4, UP1, UPT, UR4, 0x8, URZ ;  /* 0x0000000804047890 */ /* 0x002fe4000ff3e0ff */
[----:B------:R-:W-:-:S02]  /*0200*/  UIADD3.X UR7, UPT, UPT, URZ, UR7, URZ, UP0, !UPT ;  /* 0x00000007ff077290 */ /* 0x000fc400087fe4ff */
[----:B------:R-:W-:-:S12]  /*0210*/  UIADD3.X UR5, UPT, UPT, URZ, UR5, URZ, UP1, !UPT ;  /* 0x00000005ff057290 */ /* 0x000fd80008ffe4ff */
.L_x_5:
[----:B------:R-:W-:Y:S02]  /*0220*/  IMAD.U32 R10, RZ, RZ, UR6 ;  /* 0x00000006ff0a7e24 */ /* 0x000fe4000f8e00ff */
[----:B------:R-:W-:Y:S02]  /*0230*/  IMAD.U32 R11, RZ, RZ, UR7 ;  /* 0x00000007ff0b7e24 */ /* 0x000fe4000f8e00ff */
[----:B------:R-:W-:-:S05]  /*0240*/  IMAD.WIDE R10, R4, 0x4, R10 ;  /* 0x00000004040a7825 */ /* 0x000fca00078e020a */
[----:B------:R-:W2:Y:S01]  /*0250*/  LDG.E R14, desc[UR8][R10.64+-0x8] ;  /* 0xfffff8080a0e7981 */ /* 0x000ea2000c1e1900 */
[----:B------:R-:W-:Y:S01]  /*0260*/  ISETP.NE.U32.AND P3, PT, R33, RZ, PT ;  /* 0x000000ff2100720c */ /* 0x000fe20003f65070 */
[----:B0-----:R-:W-:Y:S01]  /*0270*/  IMAD.U32 R12, RZ, RZ, UR4 ;  /* 0x00000004ff0c7e24 */ /* 0x001fe2000f8e00ff */
[----:B------:R-:W-:Y:S01]  /*0280*/  BSSY.RECONVERGENT B0, `(.L_x_1) ;  /* 0x000000d000007945 */ /* 0x000fe20003800200 */
[----:B------:R-:W-:Y:S01]  /*0290*/  IMAD.U32 R13, RZ, RZ, UR5 ;  /* 0x00000005ff0d7e24 */ /* 0x000fe2000f8e00ff */
[----:B------:R-:W-:Y:S01]  /*02a0*/  ISETP.NE.AND P1, PT, R34, RZ, PT ;  /* 0x000000ff2200720c */ /* 0x000fe20003f25270 */
[----:B------:R-:W-:Y:S01]  /*02b0*/  IMAD.MOV.U32 R2, RZ, RZ, R8 ;  /* 0x000000ffff027224 */ /* 0x000fe200078e0008 */
[----:B------:R-:W-:Y:S01]  /*02c0*/  ISETP.GE.AND P2, PT, R9, RZ, PT ;  /* 0x000000ff0900720c */ /* 0x000fe20003f46270 */
[----:B------:R-:W-:Y:S01]  /*02d0*/  IMAD.MOV.U32 R3, RZ, RZ, R9 ;  /* 0x000000ffff037224 */ /* 0x000fe200078e0009 */
[----:B------:R-:W-:Y:S01]  /*02e0*/  ISETP.NE.AND.EX P3, PT, R7, -0x80000000, PT, P3 ;  /* 0x800000000700780c */ /* 0x000fe20003f65330 */
[----:B------:R-:W-:Y:S01]  /*02f0*/  IMAD.WIDE R12, R4, 0x4, R12 ;  /* 0x00000004040c7825 */ /* 0x000fe200078e020c */
[----:B------:R-:W-:Y:S01]  /*0300*/  MOV R36, 0x350 ;  /* 0x0000035000247802 */ /* 0x000fe20000000f00 */
[----:B--2---:R-:W0:Y:S02]  /*0310*/  I2F.F64 R38, R14 ;  /* 0x0000000e00267312 */ /* 0x004e240000201c00 */
[----:B0-----:R-:W-:-:S10]  /*0320*/  DADD R16, -RZ, |R38| ;  /* 0x00000000ff107229 */ /* 0x001fd40000000526 */
[----:B------:R-:W-:-:S07]  /*0330*/  IMAD.MOV.U32 R35, RZ, RZ, R17 ;  /* 0x000000ffff237224 */ /* 0x000fce00078e0011 */
[----:B------:R-:W-:Y:S05]  /*0340*/  CALL.REL.NOINC `($_Z14manipulateRowsiPiS_$__internal_accurate_pow) ;  /* 0x0000000c00507944 */ /* 0x000fea0003c00000 */
[----:B------:R-:W-:Y:S05]  /*0350*/  BSYNC.RECONVERGENT B0 ;  /* 0x0000000000007941 */ /* 0x000fea0003800200 */
.L_x_1:
[----:B------:R-:W-:Y:S01]  /*0360*/  DADD R16, -RZ, -R2 ;  /* 0x00000000ff107229 */ /* 0x000fe20000000902 */
[----:B------:R-:W-:Y:S02]  /*0370*/  ISETP.NE.AND P5, PT, R14, RZ, PT ;  /* 0x000000ff0e00720c */ /* 0x000fe40003fa5270 */
[C---:B------:R-:W-:Y:S02]  /*0380*/  ISETP.GE.AND P4, PT, R39.reuse, RZ, PT ;  /* 0x000000ff2700720c */ /* 0x040fe40003f86270 */
[----:B------:R-:W-:-:S04]  /*0390*/  SEL R38, R39, RZ, P0 ;  /* 0x000000ff27267207 */ /* 0x000fc80000000000 */
[----:B------:R-:W-:Y:S02]  /*03a0*/  @!P2 LOP3.LUT R38, R38, 0x7ff00000, RZ, 0xfc, !PT ;  /* 0x7ff000002626a812 */ /* 0x000fe400078efcff */
[-C--:B------:R-:W-:Y:S02]  /*03b0*/  FSEL R15, R16, R2.reuse, !P3 ;  /* 0x00000002100f7208 */ /* 0x080fe40005800000 */
[-C--:B------:R-:W-:Y:S02]  /*03c0*/  FSEL R16, R17, R3.reuse, !P3 ;  /* 0x0000000311107208 */ /* 0x080fe40005800000 */
[----:B------:R-:W-:Y:S02]  /*03d0*/  FSEL R2, R15, R2, !P4 ;  /* 0x000000020f027208 */ /* 0x000fe40006000000 */
[----:B------:R-:W-:Y:S02]  /*03e0*/  @P5 FSEL R38, R16, R3, !P4 ;  /* 0x0000000310265208 */ /* 0x000fe40006000000 */
[----:B------:R-:W-:-:S02]  /*03f0*/  FSEL R2, R2, RZ, P5 ;  /* 0x000000ff02027208 */ /* 0x000fc40002800000 */
[----:B------:R-:W-:Y:S02]  /*0400*/  ISETP.NE.AND P4, PT, R14, 0x1, PT ;  /* 0x000000010e00780c */ /* 0x000fe40003f85270 */
[----:B------:R-:W-:Y:S02]  /*0410*/  FSEL R18, R38, 1.875, P1 ;  /* 0x3ff0000026127808 */ /* 0x000fe40000800000 */
[----:B------:R-:W-:Y:S02]  /*0420*/  FSEL R2, R2, RZ, P1 ;  /* 0x000000ff02027208 */ /* 0x000fe40000800000 */
[----:B------:R-:W-:Y:S02]  /*0430*/  FSEL R19, R18, 1.875, P4 ;  /* 0x3ff0000012137808 */ /* 0x000fe40002000000 */
[----:B------:R-:W-:-:S04]  /*0440*/  FSEL R18, R2, RZ, P4 ;  /* 0x000000ff02127208 */ /* 0x000fc80002000000 */
[----:B------:R-:W0:Y:S02]  /*0450*/  F2I.F64.TRUNC R19, R18 ;  /* 0x0000001200137311 */ /* 0x000e24000030d100 */
[----:B0-----:R0:W-:Y:S04]  /*0460*/  STG.E desc[UR8][R12.64+-0x8], R19 ;  /* 0xfffff8130c007986 */ /* 0x0011e8000c101908 */
[----:B------:R-:W2:Y:S01]  /*0470*/  LDG.E R37, desc[UR8][R10.64+-0x4] ;  /* 0xfffffc080a257981 */ /* 0x000ea2000c1e1900 */
[----:B------:R-:W-:Y:S01]  /*0480*/  BSSY.RECONVERGENT B0, `(.L_x_2) ;  /* 0x0000008000007945 */ /* 0x000fe20003800200 */
[----:B------:R-:W-:Y:S01]  /*0490*/  IMAD.MOV.U32 R2, RZ, RZ, R8 ;  /* 0x000000ffff027224 */ /* 0x000fe200078e0008 */
[----:B------:R-:W-:Y:S01]  /*04a0*/  MOV R36, 0x500 ;  /* 0x0000050000247802 */ /* 0x000fe20000000f00 */
[----:B------:R-:W-:Y:S01]  /*04b0*/  IMAD.MOV.U32 R3, RZ, RZ, R9 ;  /* 0x000000ffff037224 */ /* 0x000fe200078e0009 */
[----:B--2---:R-:W1:Y:S02]  /*04c0*/  I2F.F64 R14, R37 ;  /* 0x00000025000e7312 */ /* 0x004e640000201c00 */
[----:B-1----:R-:W-:-:S10]  /*04d0*/  DADD R16, -RZ, |R14| ;  /* 0x00000000ff107229 */ /* 0x002fd4000000050e */
[----:B0-----:R-:W-:-:S07]  /*04e0*/  IMAD.MOV.U32 R35, RZ, RZ, R17 ;  /* 0x000000ffff237224 */ /* 0x001fce00078e0011 */
[----:B------:R-:W-:Y:S05]  /*04f0*/  CALL.REL.NOINC `($_Z14manipulateRowsiPiS_$__internal_accurate_pow) ;  /* 0x0000000800e47944 */ /* 0x000fea0003c00000 */
[----:B------:R-:W-:Y:S05]  /*0500*/  BSYNC.RECONVERGENT B0 ;  /* 0x0000000000007941 */ /* 0x000fea0003800200 */
.L_x_2:
        /* <DEDUP_REMOVED lines=27> */
.L_x_3:
        /* <DEDUP_REMOVED lines=27> */
.L_x_4:
[----:B------:R-:W-:Y:S01]  /*0870*/  DADD R16, -RZ, -R2 ;  /* 0x00000000ff107229 */ /* 0x000fe20000000902 */
[----:B------:R-:W-:Y:S01]  /*0880*/  ISETP.NE.AND P5, PT, R10, RZ, PT ;  /* 0x000000ff0a00720c */ /* 0x000fe20003fa5270 */
[----:B------:R-:W-:Y:S01]  /*0890*/  VIADD R0, R0, 0x4 ;  /* 0x0000000400007836 */ /* 0x000fe20000000000 */
[C---:B------:R-:W-:Y:S01]  /*08a0*/  ISETP.GE.AND P4, PT, R15.reuse, RZ, PT ;  /* 0x000000ff0f00720c */ /* 0x040fe20003f86270 */
[----:B------:R-:W-:Y:S01]  /*08b0*/  VIADD R4, R4, 0x4 ;  /* 0x0000000404047836 */ /* 0x000fe20000000000 */
        /* <DEDUP_REMOVED lines=11> */
[----:B------:R-:W-:Y:S02]  /*0970*/  FSEL R2, R2, RZ, P2 ;  /* 0x000000ff02027208 */ /* 0x000fe40001000000 */
[----:B------:R-:W-:-:S02]  /*0980*/  ISETP.NE.AND P1, PT, R0, RZ, PT ;  /* 0x000000ff0000720c */ /* 0x000fc40003f25270 */
[----:B------:R-:W0:Y:S02]  /*0990*/  F2I.F64.TRUNC R3, R2 ;  /* 0x0000000200037311 */ /* 0x000e24000030d100 */
[----:B0-----:R0:W-:Y:S09]  /*09a0*/  STG.E desc[UR8][R12.64+0x4], R3 ;  /* 0x000004030c007986 */ /* 0x0011f2000c101908 */
[----:B------:R-:W-:Y:S05]  /*09b0*/  @P1 BRA `(.L_x_5) ;  /* 0xfffffff800181947 */ /* 0x000fea000383ffff */
.L_x_0:
[----:B------:R-:W-:-:S13]  /*09c0*/  ISETP.NE.AND P1, PT, R6, RZ, PT ;  /* 0x000000ff0600720c */ /* 0x000fda0003f25270 */
[----:B------:R-:W-:Y:S05]  /*09d0*/  @!P1 EXIT ;  /* 0x000000000000994d */ /* 0x000fea0003800000 */
[----:B------:R-:W-:-:S13]  /*09e0*/  ISETP.NE.AND P1, PT, R6, 0x1, PT ;  /* 0x000000010600780c */ /* 0x000fda0003f25270 */
[----:B------:R-:W-:Y:S05]  /*09f0*/  @!P1 BRA `(.L_x_6) ;  /* 0x0000000400009947 */ /* 0x000fea0003800000 */
[----:B0-----:R-:W0:Y:S01]  /*0a00*/  LDC.64 R12, c[0x0][0x388] ;  /* 0x0000e200ff0c7b82 */ /* 0x001e220000000a00 */
[----:B------:R-:W-:-:S04]  /*0a10*/  IMAD.IADD R0, R32, 0x1, R5 ;  /* 0x0000000120007824 */ /* 0x000fc800078e0205 */
[----:B0-----:R-:W-:-:S05]  /*0a20*/  IMAD.WIDE R12, R0, 0x4, R12 ;  /* 0x00000004000c7825 */ /* 0x001fca00078e020c */
[----:B------:R-:W2:Y:S01]  /*0a30*/  LDG.E R4, desc[UR8][R12.64] ;  /* 0x000000080c047981 */ /* 0x000ea2000c1e1900 */
[----:B------:R-:W-:Y:S01]  /*0a40*/  ISETP.NE.U32.AND P2, PT, R33, RZ, PT ;  /* 0x000000ff2100720c */ /* 0x000fe20003f45070 */
[----:B------:R-:W-:Y:S01]  /*0a50*/  BSSY.RECONVERGENT B0, `(.L_x_7) ;  /* 0x000000b000007945 */ /* 0x000fe20003800200 */
[----:B------:R-:W-:Y:S01]  /*0a60*/  ISETP.NE.AND P1, PT, R34, RZ, PT ;  /* 0x000000ff2200720c */ /* 0x000fe20003f25270 */
[----:B------:R-:W-:Y:S01]  /*0a70*/  IMAD.MOV.U32 R2, RZ, RZ, R8 ;  /* 0x000000ffff027224 */ /* 0x000fe200078e0008 */
[----:B------:R-:W-:Y:S01]  /*0a80*/  ISETP.GE.AND P3, PT, R9, RZ, PT ;  /* 0x000000ff0900720c */ /* 0x000fe20003f66270 */
[----:B------:R-:W-:Y:S01]  /*0a90*/  IMAD.MOV.U32 R3, RZ, RZ, R9 ;  /* 0x000000ffff037224 */ /* 0x000fe200078e0009 */
[----:B------:R-:W-:Y:S02]  /*0aa0*/  ISETP.NE.AND.EX P2, PT, R7, -0x80000000, PT, P2 ;  /* 0x800000000700780c */ /* 0x000fe40003f45320 */
[----:B------:R-:W-:Y:S01]  /*0ab0*/  MOV R36, 0xb00 ;  /* 0x00000b0000247802 */ /* 0x000fe20000000f00 */
[----:B--2---:R-:W0:Y:S02]  /*0ac0*/  I2F.F64 R10, R4 ;  /* 0x00000004000a7312 */ /* 0x004e240000201c00 */
[----:B0-----:R-:W-:-:S10]  /*0ad0*/  DADD R16, -RZ, |R10| ;  /* 0x00000000ff107229 */ /* 0x001fd4000000050a */
[----:B------:R-:W-:-:S07]  /*0ae0*/  IMAD.MOV.U32 R35, RZ, RZ, R17 ;  /* 0x000000ffff237224 */ /* 0x000fce00078e0011 */
[----:B------:R-:W-:Y:S05]  /*0af0*/  CALL.REL.NOINC `($_Z14manipulateRowsiPiS_$__internal_accurate_pow) ;  /* 0x0000000400647944 */ /* 0x000fea0003c00000 */
[----:B------:R-:W-:Y:S05]  /*0b00*/  BSYNC.RECONVERGENT B0 ;  /* 0x0000000000007941 */ /* 0x000fea0003800200 */
.L_x_7:
        /* <DEDUP_REMOVED lines=8> */
[----:B------:R-:W0:Y:S01]  /*0b90*/  LDC.64 R10, c[0x0][0x390] ;  /* 0x0000e400ff0a7b82 */ /* 0x000e220000000a00 */
[----:B------:R-:W-:Y:S02]  /*0ba0*/  @P5 FSEL R6, R14, R3, !P4 ;  /* 0x000000030e065208 */ /* 0x000fe40006000000 */
[----:B------:R-:W-:-:S02]  /*0bb0*/  FSEL R2, R2, RZ, P5 ;  /* 0x000000ff02027208 */ /* 0x000fc40002800000 */
[----:B------:R-:W-:Y:S02]  /*0bc0*/  ISETP.NE.AND P4, PT, R4, 0x1, PT ;  /* 0x000000010400780c */ /* 0x000fe40003f85270 */
[----:B------:R-:W-:Y:S02]  /*0bd0*/  FSEL R6, R6, 1.875, P1 ;  /* 0x3ff0000006067808 */ /* 0x000fe40000800000 */
[----:B------:R-:W-:Y:S02]  /*0be0*/  FSEL R2, R2, RZ, P1 ;  /* 0x000000ff02027208 */ /* 0x000fe40000800000 */
[----:B------:R-:W-:Y:S02]  /*0bf0*/  FSEL R19, R6, 1.875, P4 ;  /* 0x3ff0000006137808 */ /* 0x000fe40002000000 */
[----:B------:R-:W-:-:S04]  /*0c00*/  FSEL R18, R2, RZ, P4 ;  /* 0x000000ff02127208 */ /* 0x000fc80002000000 */
[----:B------:R-:W1:Y:S01]  /*0c10*/  F2I.F64.TRUNC R19, R18 ;  /* 0x0000001200137311 */ /* 0x000e62000030d100 */
[----:B0-----:R-:W-:-:S05]  /*0c20*/  IMAD.WIDE R10, R0, 0x4, R10 ;  /* 0x00000004000a7825 */ /* 0x001fca00078e020a */
[----:B-1----:R0:W-:Y:S04]  /*0c30*/  STG.E desc[UR8][R10.64], R19 ;  /* 0x000000130a007986 */ /* 0x0021e8000c101908 */
        /* <DEDUP_REMOVED lines=10> */
.L_x_8:
[----:B------:R-:W-:Y:S01]  /*0ce0*/  DADD R12, -RZ, -R2 ;  /* 0x00000000ff0c7229 */ /* 0x000fe20000000902 */
[----:B------:R-:W-:Y:S01]  /*0cf0*/  ISETP.NE.AND P5, PT, R0, RZ, PT ;  /* 0x000000ff0000720c */ /* 0x000fe20003fa5270 */
[----:B------:R-:W-:Y:S01]  /*0d00*/  VIADD R5, R5, 0x2 ;  /* 0x0000000205057836 */ /* 0x000fe20000000000 */
        /* <DEDUP_REMOVED lines=14> */
[----:B0-----:R1:W-:Y:S02]  /*0df0*/  STG.E desc[UR8][R10.64+0x4], R3 ;  /* 0x000004030a007986 */ /* 0x0013e4000c101908 */
.L_x_6:
[----:B------:R-:W2:Y:S02]  /*0e00*/  LDC R0, c[0x0][0x380] ;  /* 0x0000e000ff007b82 */ /* 0x000ea40000000800 */
[----:B--2---:R-:W-:-:S04]  /*0e10*/  LOP3.LUT R0, R0, 0x1, RZ, 0xc0, !PT ;  /* 0x0000000100007812 */ /* 0x004fc800078ec0ff */
[----:B------:R-:W-:-:S13]  /*0e20*/  ISETP.NE.U32.AND P1, PT, R0, 0x1, PT ;  /* 0x000000010000780c */ /* 0x000fda0003f25070 */
[----:B------:R-:W-:Y:S05]  /*0e30*/  @P1 EXIT ;  /* 0x000000000000194d */ /* 0x000fea0003800000 */
        /* <DEDUP_REMOVED lines=8> */
[----:B------:R-:W-:Y:S01]  /*0ec0*/  ISETP.NE.AND.EX P1, PT, R7, -0x80000000, PT, P1 ;  /* 0x800000000700780c */ /* 0x000fe20003f25310 */
[----:B-1----:R-:W-:Y:S01]  /*0ed0*/  IMAD.MOV.U32 R3, RZ, RZ, R9 ;  /* 0x000000ffff037224 */ /* 0x002fe200078e0009 */
[----:B------:R-:W-:Y:S02]  /*0ee0*/  ISETP.GE.AND P3, PT, R9, RZ, PT ;  /* 0x000000ff0900720c */ /* 0x000fe40003f66270 */
[----:B------:R-:W-:Y:S01]  /*0ef0*/  MOV R36, 0xf40 ;  /* 0x00000f4000247802 */ /* 0x000fe20000000f00 */
[----:B--2---:R-:W0:Y:S02]  /*0f00*/  I2F.F64 R10, R0 ;  /* 0x00000000000a7312 */ /* 0x004e240000201c00 */
[----:B0-----:R-:W-:-:S10]  /*0f10*/  DADD R16, -RZ, |R10| ;  /* 0x00000000ff107229 */ /* 0x001fd4000000050a */
[----:B------:R-:W-:-:S07]  /*0f20*/  IMAD.MOV.U32 R35, RZ, RZ, R17 ;  /* 0x000000ffff237224 */ /* 0x000fce00078e0011 */
[----:B------:R-:W-:Y:S05]  /*0f30*/  CALL.REL.NOINC `($_Z14manipulateRowsiPiS_$__internal_accurate_pow) ;  /* 0x0000000000547944 */ /* 0x000fea0003c00000 */
[----:B------:R-:W-:Y:S05]  /*0f40*/  BSYNC.RECONVERGENT B0 ;  /* 0x0000000000007941 */ /* 0x000fea0003800200 */
.L_x_9:
[----:B------:R-:W-:Y:S01]  /*0f50*/  DADD R6, -RZ, -R2 ;  /* 0x00000000ff067229 */ /* 0x000fe20000000902 */
[C---:B------:R-:W-:Y:S02]  /*0f60*/  ISETP.NE.AND P5, PT, R0.reuse, RZ, PT ;  /* 0x000000ff0000720c */ /* 0x040fe40003fa5270 */
[C---:B------:R-:W-:Y:S02]  /*0f70*/  ISETP.GE.AND P4, PT, R11.reuse, RZ, PT ;  /* 0x000000ff0b00720c */ /* 0x040fe40003f86270 */
[----:B------:R-:W-:Y:S02]  /*0f80*/  SEL R10, R11, RZ, P0 ;  /* 0x000000ff0b0a7207 */ /* 0x000fe40000000000 */
[----:B------:R-:W-:Y:S02]  /*0f90*/  ISETP.NE.AND P0, PT, R0, 0x1, PT ;  /* 0x000000010000780c */ /* 0x000fe40003f05270 */
[----:B------:R-:W-:Y:S02]  /*0fa0*/  @!P3 LOP3.LUT R10, R10, 0x7ff00000, RZ, 0xfc, !PT ;  /* 0x7ff000000a0ab812 */ /* 0x000fe400078efcff */
[----:B------:R-:W-:-:S02]  /*0fb0*/  FSEL R9, R6, R2, !P1 ;  /* 0x0000000206097208 */ /* 0x000fc40004800000 */
[-C--:B------:R-:W-:Y:S02]  /*0fc0*/  FSEL R6, R7, R3.reuse, !P1 ;  /* 0x0000000307067208 */ /* 0x080fe40004800000 */
[----:B------:R-:W-:Y:S02]  /*0fd0*/  FSEL R2, R9, R2, !P4 ;  /* 0x0000000209027208 */ /* 0x000fe40006000000 */
[----:B------:R-:W0:Y:S01]  /*0fe0*/  LDC.64 R8, c[0x0][0x390] ;  /* 0x0000e400ff087b82 */ /* 0x000e220000000a00 */
[----:B------:R-:W-:Y:S02]  /*0ff0*/  @P5 FSEL R10, R6, R3, !P4 ;  /* 0x00000003060a5208 */ /* 0x000fe40006000000 */
[----:B------:R-:W-:Y:S02]  /*1000*/  FSEL R2, R2, RZ, P5 ;  /* 0x000000ff02027208 */ /* 0x000fe40002800000 */
[----:B------:R-:W-:Y:S02]  /*1010*/  FSEL R6, R10, 1.875, P2 ;  /* 0x3ff000000a067808 */ /* 0x000fe40001000000 */
[----:B------:R-:W-:-:S02]  /*1020*/  FSEL R0, R2, RZ, P2 ;  /* 0x000000ff02007208 */ /* 0x000fc40001000000 */
[----:B------:R-:W-:Y:S02]  /*1030*/  FSEL R7, R6, 1.875, P0 ;  /* 0x3ff0000006077808 */ /* 0x000fe40000000000 */
[----:B------:R-:W-:-:S04]  /*1040*/  FSEL R6, R0, RZ, P0 ;  /* 0x000000ff00067208 */ /* 0x000fc80000000000 */
[----:B------:R-:W1:Y:S01]  /*1050*/  F2I.F64.TRUNC R7, R6 ;  /* 0x0000000600077311 */ /* 0x000e62000030d100 */
[----:B0-----:R-:W-:-:S05]  /*1060*/  IMAD.WIDE R2, R5, 0x4, R8 ;  /* 0x0000000405027825 */ /* 0x001fca00078e0208 */
[----:B-1----:R-:W-:Y:S01]  /*1070*/  STG.E desc[UR8][R2.64], R7 ;  /* 0x0000000702007986 */ /* 0x002fe2000c101908 */
[----:B------:R-:W-:Y:S05]  /*1080*/  EXIT ;  /* 0x000000000000794d */ /* 0x000fea0003800000 */
        .type           $_Z14manipulateRowsiPiS_$__internal_accurate_pow,@function
        .size           $_Z14manipulateRowsiPiS_$__internal_accurate_pow,(.L_x_12 - $_Z14manipulateRowsiPiS_$__internal_accurate_pow)
$_Z14manipulateRowsiPiS_$__internal_accurate_pow:
[----:B------:R-:W-:Y:S01]  /*1090*/  ISETP.GT.U32.AND P4, PT, R35, 0xfffff, PT ;  /* 0x000fffff2300780c */ /* 0x000fe20003f84070 */
[--C-:B------:R-:W-:Y:S01]  /*10a0*/  IMAD.MOV.U32 R17, RZ, RZ, R35.reuse ;  /* 0x000000ffff117224 */ /* 0x100fe200078e0023 */
[----:B------:R-:W-:Y:S01]  /*10b0*/  UMOV UR10, 0x7d2cafe2 ;  /* 0x7d2cafe2000a7882 */ /* 0x000fe20000000000 */
[----:B------:R-:W-:Y:S01]  /*10c0*/  IMAD.MOV.U32 R20, RZ, RZ, 0x41ad3b5a ;  /* 0x41ad3b5aff147424 */ /* 0x000fe200078e00ff */
[----:B------:R-:W-:Y:S01]  /*10d0*/  UMOV UR11, 0x3eb0f5ff ;  /* 0x3eb0f5ff000b7882 */ /* 0x000fe20000000000 */
[----:B------:R-:W-:Y:S01]  /*10e0*/  IMAD.MOV.U32 R21, RZ, RZ, 0x3ed0f5d2 ;  /* 0x3ed0f5d2ff157424 */ /* 0x000fe200078e00ff */
[----:B------:R-:W-:Y:S01]  /*10f0*/  SHF.R.U32.HI R35, RZ, 0x14, R35 ;  /* 0x00000014ff237819 */ /* 0x000fe20000011623 */
[----:B------:R-:W-:Y:S01]  /*1100*/  UMOV UR12, 0x3b39803f ;  /* 0x3b39803f000c7882 */ /* 0x000fe20000000000 */
[----:B------:R-:W-:-:S05]  /*1110*/  UMOV UR13, 0x3c7abc9e ;  /* 0x3c7abc9e000d7882 */ /* 0x000fca0000000000 */
[----:B------:R-:W-:-:S10]  /*1120*/  @!P4 DMUL R26, R16, 1.80143985094819840000e+16 ;  /* 0x43500000101ac828 */ /* 0x000fd40000000000 */
[----:B------:R-:W-:Y:S01]  /*1130*/  @!P4 IMAD.MOV.U32 R17, RZ, RZ, R27 ;  /* 0x000000ffff11c224 */ /* 0x000fe200078e001b */
[----:B------:R-:W-:Y:S01]  /*1140*/  @!P4 LEA.HI R35, R27, 0xffffffca, RZ, 0xc ;  /* 0xffffffca1b23c811 */ /* 0x000fe200078f60ff */
[----:B------:R-:W-:-:S03]  /*1150*/  @!P4 IMAD.MOV.U32 R16, RZ, RZ, R26 ;  /* 0x000000ffff10c224 */ /* 0x000fc600078e001a */
[----:B------:R-:W-:Y:S01]  /*1160*/  LOP3.LUT R17, R17, 0x800fffff, RZ, 0xc0, !PT ;  /* 0x800fffff11117812 */ /* 0x000fe200078ec0ff */
[----:B------:R-:W-:-:S03]  /*1170*/  IMAD.MOV.U32 R18, RZ, RZ, R16 ;  /* 0x000000ffff127224 */ /* 0x000fc600078e0010 */
[----:B------:R-:W-:-:S04]  /*1180*/  LOP3.LUT R17, R17, 0x3ff00000, RZ, 0xfc, !PT ;  /* 0x3ff0000011117812 */ /* 0x000fc800078efcff */
[----:B------:R-:W-:Y:S01]  /*1190*/  ISETP.GE.U32.AND P5, PT, R17, 0x3ff6a09f, PT ;  /* 0x3ff6a09f1100780c */ /* 0x000fe20003fa6070 */
[----:B------:R-:W-:-:S12]  /*11a0*/  IMAD.MOV.U32 R19, RZ, RZ, R17 ;  /* 0x000000ffff137224 */ /* 0x000fd800078e0011 */
[----:B------:R-:W-:-:S04]  /*11b0*/  @P5 VIADD R16, R19, 0xfff00000 ;  /* 0xfff0000013105836 */ /* 0x000fc80000000000 */
[----:B------:R-:W-:Y:S02]  /*11c0*/  @P5 IMAD.MOV.U32 R19, RZ, RZ, R16 ;  /* 0x000000ffff135224 */ /* 0x000fe400078e0010 */
[----:B------:R-:W-:-:S04]  /*11d0*/  IMAD.MOV.U32 R16, RZ, RZ, RZ ;  /* 0x000000ffff107224 */ /* 0x000fc800078e00ff */
[C---:B------:R-:W-:Y:S02]  /*11e0*/  DADD R24, R18.reuse, 1 ;  /* 0x3ff0000012187429 */ /* 0x040fe40000000000 */
[----:B------:R-:W-:-:S04]  /*11f0*/  DADD R18, R18, -1 ;  /* 0xbff0000012127429 */ /* 0x000fc80000000000 */
[----:B------:R-:W0:Y:S02]  /*1200*/  MUFU.RCP64H R17, R25 ;  /* 0x0000001900117308 */ /* 0x000e240000001800 */
[----:B0-----:R-:W-:-:S08]  /*1210*/  DFMA R22, -R24, R16, 1 ;  /* 0x3ff000001816742b */ /* 0x001fd00000000110 */
[----:B------:R-:W-:-:S08]  /*1220*/  DFMA R22, R22, R22, R22 ;  /* 0x000000161616722b */ /* 0x000fd00000000016 */
[----:B------:R-:W-:-:S08]  /*1230*/  DFMA R22, R16, R22, R16 ;  /* 0x000000161016722b */ /* 0x000fd00000000010 */
[----:B------:R-:W-:-:S08]  /*1240*/  DMUL R16, R18, R22 ;  /* 0x0000001612107228 */ /* 0x000fd00000000000 */
[----:B------:R-:W-:-:S08]  /*1250*/  DFMA R16, R18, R22, R16 ;  /* 0x000000161210722b */ /* 0x000fd00000000010 */
[----:B------:R-:W-:-:S08]  /*1260*/  DMUL R28, R16, R16 ;  /* 0x00000010101c7228 */ /* 0x000fd00000000000 */
[----:B------:R-:W-:Y:S01]  /*1270*/  DFMA R20, R28, UR10, R20 ;  /* 0x0000000a1c147c2b */ /* 0x000fe20008000014 */
[----:B------:R-:W-:Y:S01]  /*1280*/  UMOV UR10, 0x75488a3f ;  /* 0x75488a3f000a7882 */ /* 0x000fe20000000000 */
[----:B------:R-:W-:-:S06]  /*1290*/  UMOV UR11, 0x3ef3b20a ;  /* 0x3ef3b20a000b7882 */ /* 0x000fcc0000000000 */
[----:B------:R-:W-:Y:S01]  /*12a0*/  DFMA R24, R28, R20, UR10 ;  /* 0x0000000a1c187e2b */ /* 0x000fe20008000014 */
[----:B------:R-:W-:Y:S01]  /*12b0*/  UMOV UR10, 0xe4faecd5 ;  /* 0xe4faecd5000a7882 */ /* 0x000fe20000000000 */
[----:B------:R-:W-:Y:S01]  /*12c0*/  UMOV UR11, 0x3f1745cd ;  /* 0x3f1745cd000b7882 */ /* 0x000fe20000000000 */
[----:B------:R-:W-:-:S05]  /*12d0*/  DADD R20, R18, -R16 ;  /* 0x0000000012147229 */ /* 0x000fca0000000810 */
[----:B------:R-:W-:Y:S01]  /*12e0*/  DFMA R24, R28, R24, UR10 ;  /* 0x0000000a1c187e2b */ /* 0x000fe20008000018 */
[----:B------:R-:W-:Y:S01]  /*12f0*/  UMOV UR10, 0x258a578b ;  /* 0x258a578b000a7882 */ /* 0x000fe20000000000 */
[----:B------:R-:W-:Y:S01]  /*1300*/  UMOV UR11, 0x3f3c71c7 ;  /* 0x3f3c71c7000b7882 */ /* 0x000fe20000000000 */
[----:B------:R-:W-:-:S05]  /*1310*/  DADD R20, R20, R20 ;  /* 0x0000000014147229 */ /* 0x000fca0000000014 */
[----:B------:R-:W-:Y:S01]  /*1320*/  DFMA R24, R28, R24, UR10 ;  /* 0x0000000a1c187e2b */ /* 0x000fe20008000018 */
[----:B------:R-:W-:Y:S01]  /*1330*/  UMOV UR10, 0x9242b910 ;  /* 0x9242b910000a7882 */ /* 0x000fe20000000000 */
[----:B------:R-:W-:Y:S01]  /*1340*/  UMOV UR11, 0x3f624924 ;  /* 0x3f624924000b7882 */ /* 0x000fe20000000000 */
[----:B------:R-:W-:-:S05]  /*1350*/  DFMA R20, R18, -R16, R20 ;  /* 0x800000101214722b */ /* 0x000fca0000000014 */
[----:B------:R-:W-:Y:S01]  /*1360*/  DFMA R24, R28, R24, UR10 ;  /* 0x0000000a1c187e2b */ /* 0x000fe20008000018 */
[----:B------:R-:W-:Y:S01]  /*1370*/  UMOV UR10, 0x99999dfb ;  /* 0x99999dfb000a7882 */ /* 0x000fe20000000000 */
[----:B------:R-:W-:Y:S01]  /*1380*/  UMOV UR11, 0x3f899999 ;  /* 0x3f899999000b7882 */ /* 0x000fe20000000000 */
[----:B------:R-:W-:-:S05]  /*1390*/  DMUL R20, R22, R20 ;  /* 0x0000001416147228 */ /* 0x000fca0000000000 */
[----:B------:R-:W-:Y:S01]  /*13a0*/  DFMA R24, R28, R24, UR10 ;  /* 0x0000000a1c187e2b */ /* 0x000fe20008000018 */
[----:B------:R-:W-:Y:S01]  /*13b0*/  UMOV UR10, 0x55555555 ;  /* 0x55555555000a7882 */ /* 0x000fe20000000000 */
[----:B------:R-:W-:-:S03]  /*13c0*/  UMOV UR11, 0x3fb55555 ;  /* 0x3fb55555000b7882 */ /* 0x000fc60000000000 */
[----:B------:R-:W-:Y:S02]  /*13d0*/  VIADD R27, R21, 0x100000 ;  /* 0x00100000151b7836 */ /* 0x000fe40000000000 */
[----:B------:R-:W-:Y:S01]  /*13e0*/  IMAD.MOV.U32 R26, RZ, RZ, R20 ;  /* 0x000000ffff1a7224 */ /* 0x000fe200078e0014 */
[----:B------:R-:W-:-:S08]  /*13f0*/  DFMA R18, R28, R24, UR10 ;  /* 0x0000000a1c127e2b */ /* 0x000fd00008000018 */
[----:B------:R-:W-:Y:S01]  /*1400*/  DADD R22, -R18, UR10 ;  /* 0x0000000a12167e29 */ /* 0x000fe20008000100 */
[----:B------:R-:W-:Y:S01]  /*1410*/  UMOV UR10, 0xb9e7b0 ;  /* 0x00b9e7b0000a7882 */ /* 0x000fe20000000000 */
[----:B------:R-:W-:-:S06]  /*1420*/  UMOV UR11, 0x3c46a4cb ;  /* 0x3c46a4cb000b7882 */ /* 0x000fcc0000000000 */
[----:B------:R-:W-:Y:S02]  /*1430*/  DFMA R22, R28, R24, R22 ;  /* 0x000000181c16722b */ /* 0x000fe40000000016 */
[----:B------:R-:W-:-:S06]  /*1440*/  DMUL R24, R16, R16 ;  /* 0x0000001010187228 */ /* 0x000fcc0000000000 */
[----:B------:R-:W-:Y:S01]  /*1450*/  DADD R22, R22, -UR10 ;  /* 0x8000000a16167e29 */ /* 0x000fe20008000000 */
[----:B------:R-:W-:Y:S01]  /*1460*/  UMOV UR10, 0x80000000 ;  /* 0x80000000000a7882 */ /* 0x000fe20000000000 */
[----:B------:R-:W-:Y:S01]  /*1470*/  DFMA R28, R16, R16, -R24 ;  /* 0x00000010101c722b */ /* 0x000fe20000000818 */
[----:B------:R-:W-:-:S07]  /*1480*/  UMOV UR11, 0x43300000 ;  /* 0x43300000000b7882 */ /* 0x000fce0000000000 */
[C---:B------:R-:W-:Y:S02]  /*1490*/  DFMA R26, R16.reuse, R26, R28 ;  /* 0x0000001a101a722b */ /* 0x040fe4000000001c */
[----:B------:R-:W-:-:S08]  /*14a0*/  DMUL R28, R16, R24 ;  /* 0x00000018101c7228 */ /* 0x000fd00000000000 */
[----:B------:R-:W-:-:S08]  /*14b0*/  DFMA R30, R16, R24, -R28 ;  /* 0x00000018101e722b */ /* 0x000fd0000000081c */
[----:B------:R-:W-:Y:S02]  /*14c0*/  DFMA R30, R20, R24, R30 ;  /* 0x00000018141e722b */ /* 0x000fe4000000001e */
[----:B------:R-:W-:-:S06]  /*14d0*/  DADD R24, R18, R22 ;  /* 0x0000000012187229 */ /* 0x000fcc0000000016 */
[----:B------:R-:W-:Y:S02]  /*14e0*/  DFMA R26, R16, R26, R30 ;  /* 0x0000001a101a722b */ /* 0x000fe4000000001e */
[----:B------:R-:W-:-:S08]  /*14f0*/  DADD R30, R18, -R24 ;  /* 0x00000000121e7229 */ /* 0x000fd00000000818 */
[----:B------:R-:W-:Y:S02]  /*1500*/  DADD R30, R22, R30 ;  /* 0x00000000161e7229 */ /* 0x000fe4000000001e */
[----:B------:R-:W-:-:S08]  /*1510*/  DMUL R22, R24, R28 ;  /* 0x0000001c18167228 */ /* 0x000fd00000000000 */
[----:B------:R-:W-:-:S08]  /*1520*/  DFMA R18, R24, R28, -R22 ;  /* 0x0000001c1812722b */ /* 0x000fd00000000816 */
[----:B------:R-:W-:-:S08]  /*1530*/  DFMA R18, R24, R26, R18 ;  /* 0x0000001a1812722b */ /* 0x000fd00000000012 */
[----:B------:R-:W-:-:S08]  /*1540*/  DFMA R30, R30, R28, R18 ;  /* 0x0000001c1e1e722b */ /* 0x000fd00000000012 */
[----:B------:R-:W-:-:S08]  /*1550*/  DADD R24, R22, R30 ;  /* 0x0000000016187229 */ /* 0x000fd0000000001e */
[--C-:B------:R-:W-:Y:S02]  /*1560*/  DADD R18, R16, R24.reuse ;  /* 0x0000000010127229 */ /* 0x100fe40000000018 */
[----:B------:R-:W-:-:S06]  /*1570*/  DADD R22, R22, -R24 ;  /* 0x0000000016167229 */ /* 0x000fcc0000000818 */
[----:B------:R-:W-:Y:S02]  /*1580*/  DADD R16, R16, -R18 ;  /* 0x0000000010107229 */ /* 0x000fe40000000812 */
[----:B------:R-:W-:-:S06]  /*1590*/  DADD R22, R30, R22 ;  /* 0x000000001e167229 */ /* 0x000fcc0000000016 */
[----:B------:R-:W-:-:S08]  /*15a0*/  DADD R16, R24, R16 ;  /* 0x0000000018107229 */ /* 0x000fd00000000010 */
[----:B------:R-:W-:Y:S01]  /*15b0*/  DADD R22, R22, R16 ;  /* 0x0000000016167229 */ /* 0x000fe20000000010 */
[C---:B------:R-:W-:Y:S02]  /*15c0*/  VIADD R16, R35.reuse, 0xfffffc01 ;  /* 0xfffffc0123107836 */ /* 0x040fe40000000000 */
[----:B------:R-:W-:Y:S02]  /*15d0*/  @P5 VIADD R16, R35, 0xfffffc02 ;  /* 0xfffffc0223105836 */ /* 0x000fe40000000000 */
[----:B------:R-:W-:-:S03]  /*15e0*/  IMAD.MOV.U32 R17, RZ, RZ, 0x43300000 ;  /* 0x43300000ff117424 */ /* 0x000fc600078e00ff */
[----:B------:R-:W-:Y:S01]  /*15f0*/  DADD R20, R20, R22 ;  /* 0x0000000014147229 */ /* 0x000fe20000000016 */
[----:B------:R-:W-:-:S06]  /*1600*/  LOP3.LUT R16, R16, 0x80000000, RZ, 0x3c, !PT ;  /* 0x8000000010107812 */ /* 0x000fcc00078e3cff */
[----:B------:R-:W-:Y:S01]  /*1610*/  DADD R22, R16, -UR10 ;  /* 0x8000000a10167e29 */ /* 0x000fe20008000000 */
[----:B------:R-:W-:Y:S01]  /*1620*/  UMOV UR10, 0xfefa39ef ;  /* 0xfefa39ef000a7882 */ /* 0x000fe20000000000 */
[----:B------:R-:W-:Y:S01]  /*1630*/  DADD R24, R18, R20 ;  /* 0x0000000012187229 */ /* 0x000fe20000000014 */
[----:B------:R-:W-:-:S07]  /*1640*/  UMOV UR11, 0x3fe62e42 ;  /* 0x3fe62e42000b7882 */ /* 0x000fce0000000000 */
[--C-:B------:R-:W-:Y:S02]  /*1650*/  DFMA R16, R22, UR10, R24.reuse ;  /* 0x0000000a16107c2b */ /* 0x100fe40008000018 */
[----:B------:R-:W-:-:S06]  /*1660*/  DADD R26, R18, -R24 ;  /* 0x00000000121a7229 */ /* 0x000fcc0000000818 */
[----:B------:R-:W-:Y:S02]  /*1670*/  DFMA R18, R22, -UR10, R16 ;  /* 0x8000000a16127c2b */ /* 0x000fe40008000010 */
[----:B------:R-:W-:-:S06]  /*1680*/  DADD R26, R20, R26 ;  /* 0x00000000141a7229 */ /* 0x000fcc000000001a */
[----:B------:R-:W-:-:S08]  /*1690*/  DADD R18, -R24, R18 ;  /* 0x0000000018127229 */ /* 0x000fd00000000112 */
[----:B------:R-:W-:-:S08]  /*16a0*/  DADD R18, R26, -R18 ;  /* 0x000000001a127229 */ /* 0x000fd00000000812 */
[----:B------:R-:W-:Y:S01]  /*16b0*/  DFMA R22, R22, UR12, R18 ;  /* 0x0000000c16167c2b */ /* 0x000fe20008000012 */
[----:B------:R-:W-:Y:S02]  /*16c0*/  IMAD.MOV.U32 R19, RZ, RZ, R3 ;  /* 0x000000ffff137224 */ /* 0x000fe400078e0003 */
[----:B------:R-:W-:Y:S02]  /*16d0*/  IMAD.MOV.U32 R18, RZ, RZ, R2 ;  /* 0x000000ffff127224 */ /* 0x000fe400078e0002 */
[C---:B------:R-:W-:Y:S01]  /*16e0*/  IMAD.SHL.U32 R2, R19.reuse, 0x2, RZ ;  /* 0x0000000213027824 */ /* 0x040fe200078e00ff */
[----:B------:R-:W-:Y:S02]  /*16f0*/  LOP3.LUT R3, R19, 0xff0fffff, RZ, 0xc0, !PT ;  /* 0xff0fffff13037812 */ /* 0x000fe400078ec0ff */
[----:B------:R-:W-:Y:S02]  /*1700*/  DADD R20, R16, R22 ;  /* 0x0000000010147229 */ /* 0x000fe40000000016 */
[----:B------:R-:W-:-:S04]  /*1710*/  ISETP.GT.U32.AND P4, PT, R2, -0x2000001, PT ;  /* 0xfdffffff0200780c */ /* 0x000fc80003f84070 */
[----:B------:R-:W-:Y:S02]  /*1720*/  SEL R19, R3, R19, P4 ;  /* 0x0000001303137207 */ /* 0x000fe40002000000 */
[----:B------:R-:W-:-:S04]  /*1730*/  DADD R16, R16, -R20 ;  /* 0x0000000010107229 */ /* 0x000fc80000000814 */
[----:B------:R-:W-:-:S04]  /*1740*/  DMUL R2, R20, R18 ;  /* 0x0000001214027228 */ /* 0x000fc80000000000 */
[----:B------:R-:W-:Y:S01]  /*1750*/  DADD R16, R22, R16 ;  /* 0x0000000016107229 */ /* 0x000fe20000000010 */
[----:B------:R-:W-:Y:S02]  /*1760*/  IMAD.MOV.U32 R22, RZ, RZ, 0x652b82fe ;  /* 0x652b82feff167424 */ /* 0x000fe400078e00ff */
[----:B------:R-:W-:Y:S01]  /*1770*/  IMAD.MOV.U32 R23, RZ, RZ, 0x3ff71547 ;  /* 0x3ff71547ff177424 */ /* 0x000fe200078e00ff */
[----:B------:R-:W-:-:S08]  /*1780*/  DFMA R20, R20, R18, -R2 ;  /* 0x000000121414722b */ /* 0x000fd00000000802 */
[----:B------:R-:W-:-:S08]  /*1790*/  DFMA R18, R16, R18, R20 ;  /* 0x000000121012722b */ /* 0x000fd00000000014 */
[----:B------:R-:W-:-:S08]  /*17a0*/  DADD R24, R2, R18 ;  /* 0x0000000002187229 */ /* 0x000fd00000000012 */
[----:B------:R-:W-:Y:S02]  /*17b0*/  DFMA R22, R24, R22, 6.75539944105574400000e+15 ;  /* 0x433800001816742b */ /* 0x000fe40000000016 */
[----:B------:R-:W-:Y:S01]  /*17c0*/  FSETP.GEU.AND P4, PT, |R25|, 4.1917929649353027344, PT ;  /* 0x4086232b1900780b */ /* 0x000fe20003f8e200 */
[----:B------:R-:W-:-:S05]  /*17d0*/  DADD R2, R2, -R24 ;  /* 0x0000000002027229 */ /* 0x000fca0000000818 */
[----:B------:R-:W-:-:S03]  /*17e0*/  DADD R16, R22, -6.75539944105574400000e+15 ;  /* 0xc338000016107429 */ /* 0x000fc60000000000 */
[----:B------:R-:W-:-:S05]  /*17f0*/  DADD R18, R18, R2 ;  /* 0x0000000012127229 */ /* 0x000fca0000000002 */
[----:B------:R-:W-:Y:S01]  /*1800*/  DFMA R20, R16, -UR10, R24 ;  /* 0x8000000a10147c2b */ /* 0x000fe20008000018 */
[----:B------:R-:W-:Y:S01]  /*1810*/  UMOV UR10, 0x3b39803f ;  /* 0x3b39803f000a7882 */ /* 0x000fe20000000000 */
[----:B------:R-:W-:-:S06]  /*1820*/  UMOV UR11, 0x3c7abc9e ;  /* 0x3c7abc9e000b7882 */ /* 0x000fcc0000000000 */
[----:B------:R-:W-:Y:S01]  /*1830*/  DFMA R20, R16, -UR10, R20 ;  /* 0x8000000a10147c2b */ /* 0x000fe20008000014 */
[----:B------:R-:W-:Y:S01]  /*1840*/  UMOV UR10, 0x69ce2bdf ;  /* 0x69ce2bdf000a7882 */ /* 0x000fe20000000000 */
[----:B------:R-:W-:Y:S01]  /*1850*/  IMAD.MOV.U32 R16, RZ, RZ, -0x35dec16 ;  /* 0xfca213eaff107424 */ /* 0x000fe200078e00ff */
[----:B------:R-:W-:Y:S01]  /*1860*/  UMOV UR11, 0x3e5ade15 ;  /* 0x3e5ade15000b7882 */ /* 0x000fe20000000000 */
[----:B------:R-:W-:-:S06]  /*1870*/  IMAD.MOV.U32 R17, RZ, RZ, 0x3e928af3 ;  /* 0x3e928af3ff117424 */ /* 0x000fcc00078e00ff */
[----:B------:R-:W-:Y:S01]  /*1880*/  DFMA R16, R20, UR10, R16 ;  /* 0x0000000a14107c2b */ /* 0x000fe20008000010 */
[----:B------:R-:W-:Y:S01]  /*1890*/  UMOV UR10, 0x62401315 ;  /* 0x62401315000a7882 */ /* 0x000fe20000000000 */
[----:B------:R-:W-:-:S06]  /*18a0*/  UMOV UR11, 0x3ec71dee ;  /* 0x3ec71dee000b7882 */ /* 0x000fcc0000000000 */
[----:B------:R-:W-:Y:S01]  /*18b0*/  DFMA R16, R20, R16, UR10 ;  /* 0x0000000a14107e2b */ /* 0x000fe20008000010 */
        /* <DEDUP_REMOVED lines=20> */
[----:B------:R-:W-:-:S08]  /*1a00*/  DFMA R16, R20, R16, UR10 ;  /* 0x0000000a14107e2b */ /* 0x000fd00008000010 */
[----:B------:R-:W-:-:S08]  /*1a10*/  DFMA R16, R20, R16, 1 ;  /* 0x3ff000001410742b */ /* 0x000fd00000000010 */
[----:B------:R-:W-:-:S10]  /*1a20*/  DFMA R16, R20, R16, 1 ;  /* 0x3ff000001410742b */ /* 0x000fd40000000010 */
[----:B------:R-:W-:Y:S02]  /*1a30*/  IMAD R21, R22, 0x100000, R17 ;  /* 0x0010000016157824 */ /* 0x000fe400078e0211 */
[----:B------:R-:W-:Y:S01]  /*1a40*/  IMAD.MOV.U32 R20, RZ, RZ, R16 ;  /* 0x000000ffff147224 */ /* 0x000fe200078e0010 */
[----:B------:R-:W-:Y:S06]  /*1a50*/  @!P4 BRA `(.L_x_10) ;  /* 0x000000000030c947 */ /* 0x000fec0003800000 */
[----:B------:R-:W-:Y:S01]  /*1a60*/  FSETP.GEU.AND P4, PT, |R25|, 4.2275390625, PT ;  /* 0x408748001900780b */ /* 0x000fe20003f8e200 */
[C---:B------:R-:W-:Y:S02]  /*1a70*/  DADD R20, R24.reuse, +INF ;  /* 0x7ff0000018147429 */ /* 0x040fe40000000000 */
[----:B------:R-:W-:-:S08]  /*1a80*/  DSETP.GEU.AND P5, PT, R24, RZ, PT ;  /* 0x000000ff1800722a */ /* 0x000fd00003fae000 */
[----:B------:R-:W-:Y:S02]  /*1a90*/  FSEL R20, R20, RZ, P5 ;  /* 0x000000ff14147208 */ /* 0x000fe40002800000 */
[----:B------:R-:W-:Y:S02]  /*1aa0*/  @!P4 LEA.HI R2, R22, R22, RZ, 0x1 ;  /* 0x000000161602c211 */ /* 0x000fe400078f08ff */
[----:B------:R-:W-:Y:S02]  /*1ab0*/  FSEL R21, R21, RZ, P5 ;  /* 0x000000ff15157208 */ /* 0x000fe40002800000 */
[----:B------:R-:W-:-:S05]  /*1ac0*/  @!P4 SHF.R.S32.HI R2, RZ, 0x1, R2 ;  /* 0x00000001ff02c819 */ /* 0x000fca0000011402 */
[----:B------:R-:W-:Y:S02]  /*1ad0*/  @!P4 IMAD.IADD R3, R22, 0x1, -R2 ;  /* 0x000000011603c824 */ /* 0x000fe400078e0a02 */
[----:B------:R-:W-:Y:S02]  /*1ae0*/  @!P4 IMAD R17, R2, 0x100000, R17 ;  /* 0x001000000211c824 */ /* 0x000fe400078e0211 */
[----:B------:R-:W-:Y:S01]  /*1af0*/  @!P4 IMAD.MOV.U32 R2, RZ, RZ, RZ ;  /* 0x000000ffff02c224 */ /* 0x000fe200078e00ff */
[----:B------:R-:W-:-:S06]  /*1b00*/  @!P4 LEA R3, R3, 0x3ff00000, 0x14 ;  /* 0x3ff000000303c811 */ /* 0x000fcc00078ea0ff */
[----:B------:R-:W-:-:S11]  /*1b10*/  @!P4 DMUL R20, R16, R2 ;  /* 0x000000021014c228 */ /* 0x000fd60000000000 */
.L_x_10:
[----:B------:R-:W-:Y:S01]  /*1b20*/  DFMA R18, R18, R20, R20 ;  /* 0x000000141212722b */ /* 0x000fe20000000014 */
[----:B------:R-:W-:Y:S01]  /*1b30*/  IMAD.MOV.U32 R16, RZ, RZ, R36 ;  /* 0x000000ffff107224 */ /* 0x000fe200078e0024 */
[----:B------:R-:W-:Y:S01]  /*1b40*/  DSETP.NEU.AND P4, PT, |R20|, +INF , PT ;  /* 0x7ff000001400742a */ /* 0x000fe20003f8d200 */
[----:B------:R-:W-:-:S07]  /*1b50*/  IMAD.MOV.U32 R17, RZ, RZ, 0x0 ;  /* 0x00000000ff117424 */ /* 0x000fce00078e00ff */
[----:B------:R-:W-:Y:S02]  /*1b60*/  FSEL R2, R20, R18, !P4 ;  /* 0x0000001214027208 */ /* 0x000fe40006000000 */
[----:B------:R-:W-:Y:S01]  /*1b70*/  FSEL R3, R21, R19, !P4 ;  /* 0x0000001315037208 */ /* 0x000fe20006000000 */
[----:B------:R-:W-:Y:S06]  /*1b80*/  RET.REL.NODEC R16 `(_Z14manipulateRowsiPiS_) ;  /* 0xffffffe4101c7950 */ /* 0x000fec0003c3ffff */
.L_x_11:
[----:B------:R-:W-:-:S00]  /*1b90*/  BRA `(.L_x_11) ;  /* 0xfffffffc00fc7947 */ /* 0x000fc0000383ffff */
[----:B------:R-:W-:-:S00]  /*1ba0*/  NOP ;  /* 0x0000000000007918 */ /* 0x000fc00000000000 */
        /* <DEDUP_REMOVED lines=13> */
.L_x_12:


//--------------------- .nv.shared.reserved.0     --------------------------
	.section	.nv.shared.reserved.0,"aw",@nobits
	.weak		__nv_reservedSMEM_offset_0_alias
	.size		__nv_reservedSMEM_offset_0_alias, 0, 64
	.other		__nv_reservedSMEM_offset_0_alias,@"STO_CUDA_RESERVED_SHARED STV_DEFAULT"
__nv_reservedSMEM_offset_0_alias:
	.zero		0
	.zero		64


//--------------------- .nv.constant0._Z14manipulateRowsiPiS_ --------------------------
	.section	.nv.constant0._Z14manipulateRowsiPiS_,"a",@progbits
	.sectionflags	@""
	.align	4
.nv.constant0._Z14manipulateRowsiPiS_:
	.zero		920


//--------------------- SYMBOLS --------------------------

	.type		.nv.reservedSmem.offset0,@object
	.size		.nv.reservedSmem.offset0,0x4
